//
// Generated by NVIDIA NVVM Compiler
//
// Compiler Build ID: CL-36424714
// Cuda compilation tools, release 13.0, V13.0.88
// Based on NVVM 20.0.0
//

.version 9.0
.target sm_100
.address_size 64

	// .globl	_Z13column_reducePfS_ii
.extern .shared .align 16 .b8 sdata[];

.visible .entry _Z13column_reducePfS_ii(
	.param .u64 .ptr .align 1 _Z13column_reducePfS_ii_param_0,
	.param .u64 .ptr .align 1 _Z13column_reducePfS_ii_param_1,
	.param .u32 _Z13column_reducePfS_ii_param_2,
	.param .u32 _Z13column_reducePfS_ii_param_3
)
{
	.reg .pred 	%p<7>;
	.reg .b32 	%r<30>;
	.reg .b32 	%f<10>;
	.reg .b64 	%rd<9>;

	ld.param.u64 	%rd2, [_Z13column_reducePfS_ii_param_0];
	ld.param.u64 	%rd3, [_Z13column_reducePfS_ii_param_1];
	ld.param.u32 	%r14, [_Z13column_reducePfS_ii_param_3];
	mov.u32 	%r1, %tid.x;
	mov.u32 	%r2, %ctaid.x;
	shl.b32 	%r15, %r1, 2;
	mov.u32 	%r16, sdata;
	add.s32 	%r3, %r16, %r15;
	mov.b32 	%r17, 0;
	st.shared.u32 	[%r3], %r17;
	setp.ge.u32 	%p1, %r1, %r14;
	@%p1 bra 	$L__BB0_4;
	mov.u32 	%r4, %ntid.x;
	mad.lo.s32 	%r5, %r14, %r2, %r1;
	cvta.to.global.u64 	%rd1, %rd2;
	mov.b32 	%r27, 0;
	mov.f32 	%f9, 0f00000000;
$L__BB0_2:
	add.s32 	%r19, %r5, %r27;
	mul.wide.u32 	%rd4, %r19, 4;
	add.s64 	%rd5, %rd1, %rd4;
	ld.global.f32 	%f4, [%rd5];
	add.f32 	%f9, %f4, %f9;
	add.s32 	%r27, %r27, %r4;
	add.s32 	%r20, %r27, %r1;
	setp.lt.u32 	%p2, %r20, %r14;
	@%p2 bra 	$L__BB0_2;
	st.shared.f32 	[%r3], %f9;
$L__BB0_4:
	bar.sync 	0;
	add.s32 	%r28, %r1, 1;
	mov.u32 	%r9, %ntid.x;
	setp.ge.u32 	%p3, %r28, %r9;
	@%p3 bra 	$L__BB0_9;
	mov.b32 	%r29, 1;
$L__BB0_6:
	shl.b32 	%r29, %r29, 1;
	add.s32 	%r22, %r29, -1;
	and.b32  	%r23, %r22, %r1;
	setp.ne.s32 	%p4, %r23, 0;
	@%p4 bra 	$L__BB0_8;
	shl.b32 	%r24, %r28, 2;
	add.s32 	%r26, %r16, %r24;
	ld.shared.f32 	%f5, [%r26];
	ld.shared.f32 	%f6, [%r3];
	add.f32 	%f7, %f5, %f6;
	st.shared.f32 	[%r3], %f7;
$L__BB0_8:
	bar.sync 	0;
	add.s32 	%r28, %r29, %r1;
	setp.lt.u32 	%p5, %r28, %r9;
	@%p5 bra 	$L__BB0_6;
$L__BB0_9:
	setp.ne.s32 	%p6, %r1, 0;
	@%p6 bra 	$L__BB0_11;
	ld.shared.f32 	%f8, [sdata];
	cvta.to.global.u64 	%rd6, %rd3;
	mul.wide.u32 	%rd7, %r2, 4;
	add.s64 	%rd8, %rd6, %rd7;
	st.global.f32 	[%rd8], %f8;
$L__BB0_11:
	ret;

}


// ===== COMPILED SASS (sm_100) =====

	.target	sm_100

	.elftype	@"ET_EXEC"


//--------------------- .note.nv.tkinfo           --------------------------
	.section	.note.nv.tkinfo,"",@"SHT_NOTE"
	.sectionflags	@"SHF_NOTE_NV_TKINFO"
	.tkinfo
        /*0018*/ 	.word	0x00000002
        /*0030*/ 	.string	""
        /*0030*/ 	.string	"ptxas"
        /*0030*/ 	.string	"Cuda compilation tools, release 13.0, V13.0.88"
        /*0030*/ 	.string	"Build cuda_13.0.r13.0/compiler.36424714_0"
        /*0030*/ 	.string	"-arch sm_100 -m 64 "



//--------------------- .note.nv.cuinfo           --------------------------
	.section	.note.nv.cuinfo,"",@"SHT_NOTE"
	.sectionflags	@"SHF_NOTE_NV_CUINFO"
        /*0018*/ 	.short	0x0002
        /*001a*/ 	.short	0x0064
        /*001c*/ 	.short	0x0082
	.zero		2


//--------------------- .nv.info                  --------------------------
	.section	.nv.info,"",@"SHT_CUDA_INFO"
	.align	4


	//----- nvinfo : EIATTR_REGCOUNT
	.align		4
        /*0000*/ 	.byte	0x04, 0x2f
        /*0002*/ 	.short	(.L_1 - .L_0)
	.align		4
.L_0:
        /*0004*/ 	.word	index@(_Z13column_reducePfS_ii)
        /*0008*/ 	.word	0x0000000f


	//----- nvinfo : EIATTR_FRAME_SIZE
	.align		4
.L_1:
        /*000c*/ 	.byte	0x04, 0x11
        /*000e*/ 	.short	(.L_3 - .L_2)
	.align		4
.L_2:
        /*0010*/ 	.word	index@(_Z13column_reducePfS_ii)
        /*0014*/ 	.word	0x00000000


	//----- nvinfo : EIATTR_MIN_STACK_SIZE
	.align		4
.L_3:
        /*0018*/ 	.byte	0x04, 0x12
        /*001a*/ 	.short	(.L_5 - .L_4)
	.align		4
.L_4:
        /*001c*/ 	.word	index@(_Z13column_reducePfS_ii)
        /*0020*/ 	.word	0x00000000
.L_5:


//--------------------- .nv.compat                --------------------------
	.section	.nv.compat,"",@"SHT_CUDA_COMPAT_INFO"
	.align	4
        /*0000*/ 	.byte	0x02, 0x09, 0x00, 0x00, 0x02, 0x02, 0x01, 0x00, 0x02, 0x05, 0x05, 0x00, 0x03, 0x07, 0x01, 0x01
        /*0010*/ 	.byte	0x02, 0x03, 0x00, 0x00, 0x02, 0x06, 0x01, 0x00, 0x04, 0x0b, 0x08, 0x00, 0x09, 0x00, 0x00, 0x00
        /*0020*/ 	.byte	0x00, 0x00, 0x00, 0x00


//--------------------- .nv.info._Z13column_reducePfS_ii --------------------------
	.section	.nv.info._Z13column_reducePfS_ii,"",@"SHT_CUDA_INFO"
	.sectionflags	@""
	.align	4


	//----- nvinfo : EIATTR_CUDA_API_VERSION
	.align		4
        /*0000*/ 	.byte	0x04, 0x37
        /*0002*/ 	.short	(.L_7 - .L_6)
.L_6:
        /*0004*/ 	.word	0x00000082


	//----- nvinfo : EIATTR_KPARAM_INFO
	.align		4
.L_7:
        /*0008*/ 	.byte	0x04, 0x17
        /*000a*/ 	.short	(.L_9 - .L_8)
.L_8:
        /*000c*/ 	.word	0x00000000
        /*0010*/ 	.short	0x0003
        /*0012*/ 	.short	0x0014
        /*0014*/ 	.byte	0x00, 0xf0, 0x11, 0x00


	//----- nvinfo : EIATTR_KPARAM_INFO
	.align		4
.L_9:
        /*0018*/ 	.byte	0x04, 0x17
        /*001a*/ 	.short	(.L_11 - .L_10)
.L_10:
        /*001c*/ 	.word	0x00000000
        /*0020*/ 	.short	0x0002
        /*0022*/ 	.short	0x0010
        /*0024*/ 	.byte	0x00, 0xf0, 0x11, 0x00


	//----- nvinfo : EIATTR_KPARAM_INFO
	.align		4
.L_11:
        /*0028*/ 	.byte	0x04, 0x17
        /*002a*/ 	.short	(.L_13 - .L_12)
.L_12:
        /*002c*/ 	.word	0x00000000
        /*0030*/ 	.short	0x0001
        /*0032*/ 	.short	0x0008
        /*0034*/ 	.byte	0x00, 0xf5, 0x21, 0x00


	//----- nvinfo : EIATTR_KPARAM_INFO
	.align		4
.L_13:
        /*0038*/ 	.byte	0x04, 0x17
        /*003a*/ 	.short	(.L_15 - .L_14)
.L_14:
        /*003c*/ 	.word	0x00000000
        /*0040*/ 	.short	0x0000
        /*0042*/ 	.short	0x0000
        /*0044*/ 	.byte	0x00, 0xf5, 0x21, 0x00


	//----- nvinfo : EIATTR_SPARSE_MMA_MASK
	.align		4
.L_15:
        /*0048*/ 	.byte	0x03, 0x50
        /*004a*/ 	.short	0x0000


	//----- nvinfo : EIATTR_MAXREG_COUNT
	.align		4
        /*004c*/ 	.byte	0x03, 0x1b
        /*004e*/ 	.short	0x00ff


	//----- nvinfo : EIATTR_NUM_BARRIERS
	.align		4
        /*0050*/ 	.byte	0x02, 0x4c
        /*0052*/ 	.byte	0x01
	.zero		1


	//----- nvinfo : EIATTR_MERCURY_ISA_VERSION
	.align		4
        /*0054*/ 	.byte	0x03, 0x5f
        /*0056*/ 	.short	0x0101


	//----- nvinfo : EIATTR_VRC_CTA_INIT_COUNT
	.align		4
        /*0058*/ 	.byte	0x02, 0x4a
	.zero		1
	.zero		1


	//----- nvinfo : EIATTR_EXIT_INSTR_OFFSETS
	.align		4
        /*005c*/ 	.byte	0x04, 0x1c
        /*005e*/ 	.short	(.L_17 - .L_16)


	//   ....[0]....
.L_16:
        /*0060*/ 	.word	0x00000320


	//   ....[1]....
        /*0064*/ 	.word	0x000003a0


	//----- nvinfo : EIATTR_CRS_STACK_SIZE
	.align		4
.L_17:
        /*0068*/ 	.byte	0x04, 0x1e
        /*006a*/ 	.short	(.L_19 - .L_18)
.L_18:
        /*006c*/ 	.word	0x00000000


	//----- nvinfo : EIATTR_CBANK_PARAM_SIZE
	.align		4
.L_19:
        /*0070*/ 	.byte	0x03, 0x19
        /*0072*/ 	.short	0x0018


	//----- nvinfo : EIATTR_PARAM_CBANK
	.align		4
        /*0074*/ 	.byte	0x04, 0x0a
        /*0076*/ 	.short	(.L_21 - .L_20)
	.align		4
.L_20:
        /*0078*/ 	.word	index@(.nv.constant0._Z13column_reducePfS_ii)
        /*007c*/ 	.short	0x0380
        /*007e*/ 	.short	0x0018


	//----- nvinfo : EIATTR_SW_WAR
	.align		4
.L_21:
        /*0080*/ 	.byte	0x04, 0x36
        /*0082*/ 	.short	(.L_23 - .L_22)
.L_22:
        /*0084*/ 	.word	0x00000008
.L_23:


//--------------------- .nv.callgraph             --------------------------
	.section	.nv.callgraph,"",@"SHT_CUDA_CALLGRAPH"
	.align	4
	.sectionentsize	8
	.align		4
        /*0000*/ 	.word	0x00000000
	.align		4
        /*0004*/ 	.word	0xffffffff
	.align		4
        /*0008*/ 	.word	0x00000000
	.align		4
        /*000c*/ 	.word	0xfffffffe
	.align		4
        /*0010*/ 	.word	0x00000000
	.align		4
        /*0014*/ 	.word	0xfffffffd
	.align		4
        /*0018*/ 	.word	0x00000000
	.align		4
        /*001c*/ 	.word	0xfffffffc


//--------------------- .text._Z13column_reducePfS_ii --------------------------
	.section	.text._Z13column_reducePfS_ii,"ax",@progbits
	.align	128
        .global         _Z13column_reducePfS_ii
        .type           _Z13column_reducePfS_ii,@function
        .size           _Z13column_reducePfS_ii,(.L_x_7 - _Z13column_reducePfS_ii)
        .other          _Z13column_reducePfS_ii,@"STO_CUDA_ENTRY STV_DEFAULT"
_Z13column_reducePfS_ii:
.text._Z13column_reducePfS_ii:
[----:B------:R-:W-:Y:S08]  /*0000*/  LDC R1, c[0x0][0x37c] ;  /* 0x0000df00ff017b82 */ /* 0x000ff00000000800 */
[----:B------:R-:W0:Y:S01]  /*0010*/  S2UR UR5, SR_CgaCtaId ;  /* 0x00000000000579c3 */ /* 0x000e220000008800 */
[----:B------:R-:W1:Y:S01]  /*0020*/  S2R R10, SR_TID.X ;  /* 0x00000000000a7919 */ /* 0x000e620000002100 */
[----:B------:R-:W-:Y:S01]  /*0030*/  UMOV UR4, 0x400 ;  /* 0x0000040000047882 */ /* 0x000fe20000000000 */
[----:B------:R-:W2:Y:S01]  /*0040*/  LDCU.64 UR8, c[0x0][0x358] ;  /* 0x00006b00ff0877ac */ /* 0x000ea20008000a00 */
[----:B------:R-:W-:Y:S01]  /*0050*/  BSSY.RECONVERGENT B0, `(.L_x_0) ;  /* 0x0000018000007945 */ /* 0x000fe20003800200 */
[----:B------:R-:W3:Y:S01]  /*0060*/  S2R R11, SR_CTAID.X ;  /* 0x00000000000b7919 */ /* 0x000ee20000002500 */
[----:B0-----:R-:W-:Y:S01]  /*0070*/  ULEA UR4, UR5, UR4, 0x18 ;  /* 0x0000000405047291 */ /* 0x001fe2000f8ec0ff */
[----:B------:R-:W0:Y:S05]  /*0080*/  LDCU UR5, c[0x0][0x394] ;  /* 0x00007280ff0577ac */ /* 0x000e2a0008000800 */
[----:B-1----:R-:W-:-:S05]  /*0090*/  LEA R0, R10, UR4, 0x2 ;  /* 0x000000040a007c11 */ /* 0x002fca000f8e10ff */
[----:B------:R1:W-:Y:S01]  /*00a0*/  STS [R0], RZ ;  /* 0x000000ff00007388 */ /* 0x0003e20000000800 */
[----:B0-----:R-:W-:-:S13]  /*00b0*/  ISETP.GE.U32.AND P0, PT, R10, UR5, PT ;  /* 0x000000050a007c0c */ /* 0x001fda000bf06070 */
[----:B-123--:R-:W-:Y:S05]  /*00c0*/  @P0 BRA `(.L_x_1) ;  /* 0x0000000000400947 */ /* 0x00efea0003800000 */
[----:B------:R-:W0:Y:S01]  /*00d0*/  LDC R12, c[0x0][0x360] ;  /* 0x0000d800ff0c7b82 */ /* 0x000e220000000800 */
[----:B------:R-:W-:Y:S01]  /*00e0*/  BSSY.RECONVERGENT B1, `(.L_x_2) ;  /* 0x000000d000017945 */ /* 0x000fe20003800200 */
[----:B------:R-:W-:Y:S02]  /*00f0*/  IMAD R6, R11, UR5, R10 ;  /* 0x000000050b067c24 */ /* 0x000fe4000f8e020a */
[----:B------:R-:W-:Y:S02]  /*0100*/  IMAD.MOV.U32 R7, RZ, RZ, RZ ;  /* 0x000000ffff077224 */ /* 0x000fe400078e00ff */
[----:B------:R-:W-:Y:S02]  /*0110*/  IMAD.MOV.U32 R9, RZ, RZ, RZ ;  /* 0x000000ffff097224 */ /* 0x000fe400078e00ff */
[----:B------:R-:W1:Y:S05]  /*0120*/  LDC.64 R4, c[0x0][0x380] ;  /* 0x0000e000ff047b82 */ /* 0x000e6a0000000a00 */
.L_x_3:
[----:B------:R-:W-:-:S05]  /*0130*/  IADD3 R3, PT, PT, R6, R7, RZ ;  /* 0x0000000706037210 */ /* 0x000fca0007ffe0ff */
[----:B-1----:R-:W-:-:S06]  /*0140*/  IMAD.WIDE.U32 R2, R3, 0x4, R4 ;  /* 0x0000000403027825 */ /* 0x002fcc00078e0004 */
[----:B------:R-:W2:Y:S01]  /*0150*/  LDG.E R2, desc[UR8][R2.64] ;  /* 0x0000000802027981 */ /* 0x000ea2000c1e1900 */
[----:B0-----:R-:W-:-:S05]  /*0160*/  IMAD.IADD R7, R12, 0x1, R7 ;  /* 0x000000010c077824 */ /* 0x001fca00078e0207 */
[----:B------:R-:W-:-:S04]  /*0170*/  IADD3 R8, PT, PT, R7, R10, RZ ;  /* 0x0000000a07087210 */ /* 0x000fc80007ffe0ff */
[----:B------:R-:W-:Y:S01]  /*0180*/  ISETP.GE.U32.AND P0, PT, R8, UR5, PT ;  /* 0x0000000508007c0c */ /* 0x000fe2000bf06070 */
[----:B--2---:R-:W-:-:S12]  /*0190*/  FADD R9, R2, R9 ;  /* 0x0000000902097221 */ /* 0x004fd80000000000 */
[----:B------:R-:W-:Y:S05]  /*01a0*/  @!P0 BRA `(.L_x_3) ;  /* 0xfffffffc00e08947 */ /* 0x000fea000383ffff */
[----:B------:R-:W-:Y:S05]  /*01b0*/  BSYNC.RECONVERGENT B1 ;  /* 0x0000000000017941 */ /* 0x000fea0003800200 */
.L_x_2:
[----:B------:R0:W-:Y:S02]  /*01c0*/  STS [R0], R9 ;  /* 0x0000000900007388 */ /* 0x0001e40000000800 */
.L_x_1:
[----:B------:R-:W-:Y:S05]  /*01d0*/  BSYNC.RECONVERGENT B0 ;  /* 0x0000000000007941 */ /* 0x000fea0003800200 */
.L_x_0:
[----:B------:R-:W1:Y:S01]  /*01e0*/  LDCU UR7, c[0x0][0x360] ;  /* 0x00006c00ff0777ac */ /* 0x000e620008000800 */
[C---:B------:R-:W-:Y:S01]  /*01f0*/  VIADD R2, R10.reuse, 0x1 ;  /* 0x000000010a027836 */ /* 0x040fe20000000000 */
[----:B------:R-:W-:Y:S01]  /*0200*/  BAR.SYNC.DEFER_BLOCKING 0x0 ;  /* 0x0000000000007b1d */ /* 0x000fe20000010000 */
[----:B------:R-:W-:-:S03]  /*0210*/  ISETP.NE.AND P0, PT, R10, RZ, PT ;  /* 0x000000ff0a00720c */ /* 0x000fc60003f05270 */
[----:B-1----:R-:W-:-:S13]  /*0220*/  ISETP.GE.U32.AND P1, PT, R2, UR7, PT ;  /* 0x0000000702007c0c */ /* 0x002fda000bf26070 */
[----:B------:R-:W-:Y:S05]  /*0230*/  @P1 BRA `(.L_x_4) ;  /* 0x0000000000381947 */ /* 0x000fea0003800000 */
[----:B------:R-:W-:-:S07]  /*0240*/  HFMA2 R3, -RZ, RZ, 0, 5.9604644775390625e-08 ;  /* 0x00000001ff037431 */ /* 0x000fce00000001ff */
.L_x_5:
[----:B------:R-:W-:Y:S01]  /*0250*/  IMAD.SHL.U32 R3, R3, 0x2, RZ ;  /* 0x0000000203037824 */ /* 0x000fe200078e00ff */
[----:B------:R-:W-:Y:S05]  /*0260*/  WARPSYNC.ALL ;  /* 0x0000000000007948 */ /* 0x000fea0003800000 */
[----:B------:R-:W-:-:S04]  /*0270*/  IADD3 R4, PT, PT, R3, -0x1, RZ ;  /* 0xffffffff03047810 */ /* 0x000fc80007ffe0ff */
[----:B------:R-:W-:-:S13]  /*0280*/  LOP3.LUT P1, RZ, R4, R10, RZ, 0xc0, !PT ;  /* 0x0000000a04ff7212 */ /* 0x000fda000782c0ff */
[----:B------:R-:W-:Y:S01]  /*0290*/  @!P1 LEA R4, R2, UR4, 0x2 ;  /* 0x0000000402049c11 */ /* 0x000fe2000f8e10ff */
[----:B------:R-:W-:Y:S01]  /*02a0*/  @!P1 LDS R5, [R0] ;  /* 0x0000000000059984 */ /* 0x000fe20000000800 */
[----:B------:R-:W-:-:S04]  /*02b0*/  IMAD.IADD R2, R3, 0x1, R10 ;  /* 0x0000000103027824 */ /* 0x000fc800078e020a */
[----:B------:R-:W1:Y:S02]  /*02c0*/  @!P1 LDS R4, [R4] ;  /* 0x0000000004049984 */ /* 0x000e640000000800 */
[----:B-1----:R-:W-:-:S05]  /*02d0*/  @!P1 FADD R5, R4, R5 ;  /* 0x0000000504059221 */ /* 0x002fca0000000000 */
[----:B------:R1:W-:Y:S01]  /*02e0*/  @!P1 STS [R0], R5 ;  /* 0x0000000500009388 */ /* 0x0003e20000000800 */
[----:B------:R-:W-:Y:S01]  /*02f0*/  BAR.SYNC.DEFER_BLOCKING 0x0 ;  /* 0x0000000000007b1d */ /* 0x000fe20000010000 */
[----:B------:R-:W-:-:S13]  /*0300*/  ISETP.GE.U32.AND P1, PT, R2, UR7, PT ;  /* 0x0000000702007c0c */ /* 0x000fda000bf26070 */
[----:B-1----:R-:W-:Y:S05]  /*0310*/  @!P1 BRA `(.L_x_5) ;  /* 0xfffffffc00cc9947 */ /* 0x002fea000383ffff */
.L_x_4:
[----:B------:R-:W-:Y:S05]  /*0320*/  @P0 EXIT ;  /* 0x000000000000094d */ /* 0x000fea0003800000 */
[----:B------:R-:W1:Y:S01]  /*0330*/  S2UR UR6, SR_CgaCtaId ;  /* 0x00000000000679c3 */ /* 0x000e620000008800 */
[----:B------:R-:W-:-:S07]  /*0340*/  UMOV UR5, 0x400 ;  /* 0x0000040000057882 */ /* 0x000fce0000000000 */
[----:B------:R-:W2:Y:S01]  /*0350*/  LDC.64 R2, c[0x0][0x388] ;  /* 0x0000e200ff027b82 */ /* 0x000ea20000000a00 */
[----:B-1----:R-:W-:Y:S01]  /*0360*/  ULEA UR5, UR6, UR5, 0x18 ;  /* 0x0000000506057291 */ /* 0x002fe2000f8ec0ff */
[----:B--2---:R-:W-:-:S08]  /*0370*/  IMAD.WIDE.U32 R2, R11, 0x4, R2 ;  /* 0x000000040b027825 */ /* 0x004fd000078e0002 */
[----:B------:R-:W1:Y:S04]  /*0380*/  LDS R5, [UR5] ;  /* 0x00000005ff057984 */ /* 0x000e680008000800 */
[----:B-1----:R-:W-:Y:S01]  /*0390*/  STG.E desc[UR8][R2.64], R5 ;  /* 0x0000000502007986 */ /* 0x002fe2000c101908 */
[----:B------:R-:W-:Y:S05]  /*03a0*/  EXIT ;  /* 0x000000000000794d */ /* 0x000fea0003800000 */
.L_x_6:
[----:B------:R-:W-:-:S00]  /*03b0*/  BRA `(.L_x_6) ;  /* 0xfffffffc00fc7947 */ /* 0x000fc0000383ffff */
[----:B------:R-:W-:-:S00]  /*03c0*/  NOP ;  /* 0x0000000000007918 */ /* 0x000fc00000000000 */
        /* <DEDUP_REMOVED lines=11> */
.L_x_7:


//--------------------- .nv.shared._Z13column_reducePfS_ii --------------------------
	.section	.nv.shared._Z13column_reducePfS_ii,"aw",@nobits
	.sectionflags	@""
	.align	16
	.zero		1024


//--------------------- .nv.shared.reserved.0     --------------------------
	.section	.nv.shared.reserved.0,"aw",@nobits
	.weak		__nv_reservedSMEM_offset_0_alias
	.size		__nv_reservedSMEM_offset_0_alias, 0, 64
	.other		__nv_reservedSMEM_offset_0_alias,@"STO_CUDA_RESERVED_SHARED STV_DEFAULT"
__nv_reservedSMEM_offset_0_alias:
	.zero		0
	.zero		64


//--------------------- .nv.constant0._Z13column_reducePfS_ii --------------------------
	.section	.nv.constant0._Z13column_reducePfS_ii,"a",@progbits
	.sectionflags	@""
	.align	4
.nv.constant0._Z13column_reducePfS_ii:
	.zero		920


//--------------------- SYMBOLS --------------------------

	.type		.nv.reservedSmem.offset0,@object
	.size		.nv.reservedSmem.offset0,0x4
	.type		.nv.reservedSmem.cap,@object
	.size		.nv.reservedSmem.cap,0x4
